//
// Generated by NVIDIA NVVM Compiler
//
// Compiler Build ID: CL-36424714
// Cuda compilation tools, release 13.0, V13.0.88
// Based on NVVM 20.0.0
//

.version 9.0
.target sm_100
.address_size 64

	// .globl	_Z15convolution_gpuPfS_S_iii
.extern .shared .align 16 .b8 _sKernel[];

.visible .entry _Z15convolution_gpuPfS_S_iii(
	.param .u64 .ptr .align 1 _Z15convolution_gpuPfS_S_iii_param_0,
	.param .u64 .ptr .align 1 _Z15convolution_gpuPfS_S_iii_param_1,
	.param .u64 .ptr .align 1 _Z15convolution_gpuPfS_S_iii_param_2,
	.param .u32 _Z15convolution_gpuPfS_S_iii_param_3,
	.param .u32 _Z15convolution_gpuPfS_S_iii_param_4,
	.param .u32 _Z15convolution_gpuPfS_S_iii_param_5
)
{
	.reg .pred 	%p<14>;
	.reg .b32 	%r<69>;
	.reg .b32 	%f<120>;
	.reg .b64 	%rd<20>;

	ld.param.u64 	%rd6, [_Z15convolution_gpuPfS_S_iii_param_0];
	ld.param.u64 	%rd4, [_Z15convolution_gpuPfS_S_iii_param_1];
	ld.param.u64 	%rd5, [_Z15convolution_gpuPfS_S_iii_param_2];
	ld.param.u32 	%r29, [_Z15convolution_gpuPfS_S_iii_param_3];
	ld.param.u32 	%r30, [_Z15convolution_gpuPfS_S_iii_param_4];
	ld.param.u32 	%r31, [_Z15convolution_gpuPfS_S_iii_param_5];
	cvta.to.global.u64 	%rd1, %rd6;
	mov.u32 	%r1, %tid.x;
	mov.u32 	%r2, %ctaid.x;
	add.s32 	%r32, %r31, -1;
	shr.u32 	%r33, %r32, 31;
	add.s32 	%r34, %r32, %r33;
	shr.s32 	%r35, %r34, 1;
	add.s32 	%r36, %r35, %r2;
	add.s32 	%r37, %r35, %r1;
	mad.lo.s32 	%r3, %r36, %r29, %r37;
	mul.lo.s32 	%r38, %r31, %r31;
	setp.ge.u32 	%p1, %r1, %r38;
	@%p1 bra 	$L__BB0_2;
	cvta.to.global.u64 	%rd7, %rd4;
	mul.wide.u32 	%rd8, %r1, 4;
	add.s64 	%rd9, %rd7, %rd8;
	ld.global.f32 	%f17, [%rd9];
	shl.b32 	%r39, %r1, 2;
	mov.u32 	%r40, _sKernel;
	add.s32 	%r41, %r40, %r39;
	st.shared.f32 	[%r41], %f17;
$L__BB0_2:
	bar.sync 	0;
	mul.lo.s32 	%r42, %r30, %r29;
	setp.ge.s32 	%p2, %r3, %r42;
	@%p2 bra 	$L__BB0_20;
	setp.lt.s32 	%p3, %r31, 1;
	mov.f32 	%f118, 0f00000000;
	@%p3 bra 	$L__BB0_19;
	and.b32  	%r4, %r31, 15;
	add.s32 	%r5, %r4, -1;
	and.b32  	%r6, %r31, 7;
	add.s32 	%r7, %r6, -1;
	and.b32  	%r8, %r31, 2147483632;
	and.b32  	%r9, %r31, 3;
	neg.s32 	%r10, %r8;
	add.s64 	%rd2, %rd1, 32;
	shl.b32 	%r11, %r31, 2;
	mov.f32 	%f118, 0f00000000;
	mov.b32 	%r62, 0;
$L__BB0_5:
	setp.lt.u32 	%p4, %r31, 16;
	add.s32 	%r45, %r2, %r62;
	mad.lo.s32 	%r13, %r45, %r29, %r1;
	mul.lo.s32 	%r14, %r62, %r31;
	mov.b32 	%r67, 0;
	@%p4 bra 	$L__BB0_8;
	mov.u32 	%r46, _sKernel;
	mad.lo.s32 	%r47, %r11, %r62, %r46;
	add.s32 	%r63, %r47, 32;
	mov.u32 	%r64, %r13;
	mov.u32 	%r65, %r10;
$L__BB0_7:
	.pragma "nounroll";
	mul.wide.s32 	%rd10, %r64, 4;
	add.s64 	%rd11, %rd2, %rd10;
	ld.global.f32 	%f21, [%rd11+-32];
	ld.shared.f32 	%f22, [%r63+-32];
	fma.rn.f32 	%f23, %f21, %f22, %f118;
	ld.global.f32 	%f24, [%rd11+-28];
	ld.shared.f32 	%f25, [%r63+-28];
	fma.rn.f32 	%f26, %f24, %f25, %f23;
	ld.global.f32 	%f27, [%rd11+-24];
	ld.shared.f32 	%f28, [%r63+-24];
	fma.rn.f32 	%f29, %f27, %f28, %f26;
	ld.global.f32 	%f30, [%rd11+-20];
	ld.shared.f32 	%f31, [%r63+-20];
	fma.rn.f32 	%f32, %f30, %f31, %f29;
	ld.global.f32 	%f33, [%rd11+-16];
	ld.shared.f32 	%f34, [%r63+-16];
	fma.rn.f32 	%f35, %f33, %f34, %f32;
	ld.global.f32 	%f36, [%rd11+-12];
	ld.shared.f32 	%f37, [%r63+-12];
	fma.rn.f32 	%f38, %f36, %f37, %f35;
	ld.global.f32 	%f39, [%rd11+-8];
	ld.shared.f32 	%f40, [%r63+-8];
	fma.rn.f32 	%f41, %f39, %f40, %f38;
	ld.global.f32 	%f42, [%rd11+-4];
	ld.shared.f32 	%f43, [%r63+-4];
	fma.rn.f32 	%f44, %f42, %f43, %f41;
	ld.global.f32 	%f45, [%rd11];
	ld.shared.f32 	%f46, [%r63];
	fma.rn.f32 	%f47, %f45, %f46, %f44;
	ld.global.f32 	%f48, [%rd11+4];
	ld.shared.f32 	%f49, [%r63+4];
	fma.rn.f32 	%f50, %f48, %f49, %f47;
	ld.global.f32 	%f51, [%rd11+8];
	ld.shared.f32 	%f52, [%r63+8];
	fma.rn.f32 	%f53, %f51, %f52, %f50;
	ld.global.f32 	%f54, [%rd11+12];
	ld.shared.f32 	%f55, [%r63+12];
	fma.rn.f32 	%f56, %f54, %f55, %f53;
	ld.global.f32 	%f57, [%rd11+16];
	ld.shared.f32 	%f58, [%r63+16];
	fma.rn.f32 	%f59, %f57, %f58, %f56;
	ld.global.f32 	%f60, [%rd11+20];
	ld.shared.f32 	%f61, [%r63+20];
	fma.rn.f32 	%f62, %f60, %f61, %f59;
	ld.global.f32 	%f63, [%rd11+24];
	ld.shared.f32 	%f64, [%r63+24];
	fma.rn.f32 	%f65, %f63, %f64, %f62;
	ld.global.f32 	%f66, [%rd11+28];
	ld.shared.f32 	%f67, [%r63+28];
	fma.rn.f32 	%f118, %f66, %f67, %f65;
	add.s32 	%r65, %r65, 16;
	add.s32 	%r64, %r64, 16;
	add.s32 	%r63, %r63, 64;
	setp.ne.s32 	%p5, %r65, 0;
	mov.u32 	%r67, %r8;
	@%p5 bra 	$L__BB0_7;
$L__BB0_8:
	setp.eq.s32 	%p6, %r4, 0;
	@%p6 bra 	$L__BB0_18;
	setp.lt.u32 	%p7, %r5, 7;
	@%p7 bra 	$L__BB0_11;
	add.s32 	%r48, %r13, %r67;
	mul.wide.s32 	%rd12, %r48, 4;
	add.s64 	%rd13, %rd1, %rd12;
	ld.global.f32 	%f69, [%rd13];
	add.s32 	%r49, %r67, %r14;
	shl.b32 	%r50, %r49, 2;
	mov.u32 	%r51, _sKernel;
	add.s32 	%r52, %r51, %r50;
	ld.shared.f32 	%f70, [%r52];
	fma.rn.f32 	%f71, %f69, %f70, %f118;
	ld.global.f32 	%f72, [%rd13+4];
	ld.shared.f32 	%f73, [%r52+4];
	fma.rn.f32 	%f74, %f72, %f73, %f71;
	ld.global.f32 	%f75, [%rd13+8];
	ld.shared.f32 	%f76, [%r52+8];
	fma.rn.f32 	%f77, %f75, %f76, %f74;
	ld.global.f32 	%f78, [%rd13+12];
	ld.shared.f32 	%f79, [%r52+12];
	fma.rn.f32 	%f80, %f78, %f79, %f77;
	ld.global.f32 	%f81, [%rd13+16];
	ld.shared.f32 	%f82, [%r52+16];
	fma.rn.f32 	%f83, %f81, %f82, %f80;
	ld.global.f32 	%f84, [%rd13+20];
	ld.shared.f32 	%f85, [%r52+20];
	fma.rn.f32 	%f86, %f84, %f85, %f83;
	ld.global.f32 	%f87, [%rd13+24];
	ld.shared.f32 	%f88, [%r52+24];
	fma.rn.f32 	%f89, %f87, %f88, %f86;
	ld.global.f32 	%f90, [%rd13+28];
	ld.shared.f32 	%f91, [%r52+28];
	fma.rn.f32 	%f118, %f90, %f91, %f89;
	add.s32 	%r67, %r67, 8;
$L__BB0_11:
	setp.eq.s32 	%p8, %r6, 0;
	@%p8 bra 	$L__BB0_18;
	setp.lt.u32 	%p9, %r7, 3;
	@%p9 bra 	$L__BB0_14;
	add.s32 	%r53, %r13, %r67;
	mul.wide.s32 	%rd14, %r53, 4;
	add.s64 	%rd15, %rd1, %rd14;
	ld.global.f32 	%f93, [%rd15];
	add.s32 	%r54, %r67, %r14;
	shl.b32 	%r55, %r54, 2;
	mov.u32 	%r56, _sKernel;
	add.s32 	%r57, %r56, %r55;
	ld.shared.f32 	%f94, [%r57];
	fma.rn.f32 	%f95, %f93, %f94, %f118;
	ld.global.f32 	%f96, [%rd15+4];
	ld.shared.f32 	%f97, [%r57+4];
	fma.rn.f32 	%f98, %f96, %f97, %f95;
	ld.global.f32 	%f99, [%rd15+8];
	ld.shared.f32 	%f100, [%r57+8];
	fma.rn.f32 	%f101, %f99, %f100, %f98;
	ld.global.f32 	%f102, [%rd15+12];
	ld.shared.f32 	%f103, [%r57+12];
	fma.rn.f32 	%f118, %f102, %f103, %f101;
	add.s32 	%r67, %r67, 4;
$L__BB0_14:
	setp.eq.s32 	%p10, %r9, 0;
	@%p10 bra 	$L__BB0_18;
	setp.eq.s32 	%p11, %r9, 1;
	add.s32 	%r58, %r13, %r67;
	mul.wide.s32 	%rd16, %r58, 4;
	add.s64 	%rd3, %rd1, %rd16;
	ld.global.f32 	%f104, [%rd3];
	add.s32 	%r59, %r67, %r14;
	shl.b32 	%r60, %r59, 2;
	mov.u32 	%r61, _sKernel;
	add.s32 	%r27, %r61, %r60;
	ld.shared.f32 	%f105, [%r27];
	fma.rn.f32 	%f118, %f104, %f105, %f118;
	@%p11 bra 	$L__BB0_18;
	setp.eq.s32 	%p12, %r9, 2;
	ld.global.f32 	%f106, [%rd3+4];
	ld.shared.f32 	%f107, [%r27+4];
	fma.rn.f32 	%f118, %f106, %f107, %f118;
	@%p12 bra 	$L__BB0_18;
	ld.global.f32 	%f108, [%rd3+8];
	ld.shared.f32 	%f109, [%r27+8];
	fma.rn.f32 	%f118, %f108, %f109, %f118;
$L__BB0_18:
	add.s32 	%r62, %r62, 1;
	setp.ne.s32 	%p13, %r62, %r31;
	@%p13 bra 	$L__BB0_5;
$L__BB0_19:
	cvta.to.global.u64 	%rd17, %rd5;
	mul.wide.s32 	%rd18, %r3, 4;
	add.s64 	%rd19, %rd17, %rd18;
	st.global.f32 	[%rd19], %f118;
$L__BB0_20:
	ret;

}


// ===== COMPILED SASS (sm_100) =====

	.target	sm_100

	.elftype	@"ET_EXEC"


//--------------------- .note.nv.tkinfo           --------------------------
	.section	.note.nv.tkinfo,"",@"SHT_NOTE"
	.sectionflags	@"SHF_NOTE_NV_TKINFO"
	.tkinfo
        /*0018*/ 	.word	0x00000002
        /*0030*/ 	.string	""
        /*0030*/ 	.string	"ptxas"
        /*0030*/ 	.string	"Cuda compilation tools, release 13.0, V13.0.88"
        /*0030*/ 	.string	"Build cuda_13.0.r13.0/compiler.36424714_0"
        /*0030*/ 	.string	"-arch sm_100 -m 64 "



//--------------------- .note.nv.cuinfo           --------------------------
	.section	.note.nv.cuinfo,"",@"SHT_NOTE"
	.sectionflags	@"SHF_NOTE_NV_CUINFO"
        /*0018*/ 	.short	0x0002
        /*001a*/ 	.short	0x0064
        /*001c*/ 	.short	0x0082
	.zero		2


//--------------------- .nv.info                  --------------------------
	.section	.nv.info,"",@"SHT_CUDA_INFO"
	.align	4


	//----- nvinfo : EIATTR_REGCOUNT
	.align		4
        /*0000*/ 	.byte	0x04, 0x2f
        /*0002*/ 	.short	(.L_1 - .L_0)
	.align		4
.L_0:
        /*0004*/ 	.word	index@(_Z15convolution_gpuPfS_S_iii)
        /*0008*/ 	.word	0x00000020


	//----- nvinfo : EIATTR_FRAME_SIZE
	.align		4
.L_1:
        /*000c*/ 	.byte	0x04, 0x11
        /*000e*/ 	.short	(.L_3 - .L_2)
	.align		4
.L_2:
        /*0010*/ 	.word	index@(_Z15convolution_gpuPfS_S_iii)
        /*0014*/ 	.word	0x00000000


	//----- nvinfo : EIATTR_MIN_STACK_SIZE
	.align		4
.L_3:
        /*0018*/ 	.byte	0x04, 0x12
        /*001a*/ 	.short	(.L_5 - .L_4)
	.align		4
.L_4:
        /*001c*/ 	.word	index@(_Z15convolution_gpuPfS_S_iii)
        /*0020*/ 	.word	0x00000000
.L_5:


//--------------------- .nv.compat                --------------------------
	.section	.nv.compat,"",@"SHT_CUDA_COMPAT_INFO"
	.align	4
        /*0000*/ 	.byte	0x02, 0x09, 0x00, 0x00, 0x02, 0x02, 0x01, 0x00, 0x02, 0x05, 0x05, 0x00, 0x03, 0x07, 0x01, 0x01
        /*0010*/ 	.byte	0x02, 0x03, 0x00, 0x00, 0x02, 0x06, 0x01, 0x00, 0x04, 0x0b, 0x08, 0x00, 0x09, 0x00, 0x00, 0x00
        /*0020*/ 	.byte	0x00, 0x00, 0x00, 0x00


//--------------------- .nv.info._Z15convolution_gpuPfS_S_iii --------------------------
	.section	.nv.info._Z15convolution_gpuPfS_S_iii,"",@"SHT_CUDA_INFO"
	.sectionflags	@""
	.align	4


	//----- nvinfo : EIATTR_CUDA_API_VERSION
	.align		4
        /*0000*/ 	.byte	0x04, 0x37
        /*0002*/ 	.short	(.L_7 - .L_6)
.L_6:
        /*0004*/ 	.word	0x00000082


	//----- nvinfo : EIATTR_KPARAM_INFO
	.align		4
.L_7:
        /*0008*/ 	.byte	0x04, 0x17
        /*000a*/ 	.short	(.L_9 - .L_8)
.L_8:
        /*000c*/ 	.word	0x00000000
        /*0010*/ 	.short	0x0005
        /*0012*/ 	.short	0x0020
        /*0014*/ 	.byte	0x00, 0xf0, 0x11, 0x00


	//----- nvinfo : EIATTR_KPARAM_INFO
	.align		4
.L_9:
        /*0018*/ 	.byte	0x04, 0x17
        /*001a*/ 	.short	(.L_11 - .L_10)
.L_10:
        /*001c*/ 	.word	0x00000000
        /*0020*/ 	.short	0x0004
        /*0022*/ 	.short	0x001c
        /*0024*/ 	.byte	0x00, 0xf0, 0x11, 0x00


	//----- nvinfo : EIATTR_KPARAM_INFO
	.align		4
.L_11:
        /*0028*/ 	.byte	0x04, 0x17
        /*002a*/ 	.short	(.L_13 - .L_12)
.L_12:
        /*002c*/ 	.word	0x00000000
        /*0030*/ 	.short	0x0003
        /*0032*/ 	.short	0x0018
        /*0034*/ 	.byte	0x00, 0xf0, 0x11, 0x00


	//----- nvinfo : EIATTR_KPARAM_INFO
	.align		4
.L_13:
        /*0038*/ 	.byte	0x04, 0x17
        /*003a*/ 	.short	(.L_15 - .L_14)
.L_14:
        /*003c*/ 	.word	0x00000000
        /*0040*/ 	.short	0x0002
        /*0042*/ 	.short	0x0010
        /*0044*/ 	.byte	0x00, 0xf5, 0x21, 0x00


	//----- nvinfo : EIATTR_KPARAM_INFO
	.align		4
.L_15:
        /*0048*/ 	.byte	0x04, 0x17
        /*004a*/ 	.short	(.L_17 - .L_16)
.L_16:
        /*004c*/ 	.word	0x00000000
        /*0050*/ 	.short	0x0001
        /*0052*/ 	.short	0x0008
        /*0054*/ 	.byte	0x00, 0xf5, 0x21, 0x00


	//----- nvinfo : EIATTR_KPARAM_INFO
	.align		4
.L_17:
        /*0058*/ 	.byte	0x04, 0x17
        /*005a*/ 	.short	(.L_19 - .L_18)
.L_18:
        /*005c*/ 	.word	0x00000000
        /*0060*/ 	.short	0x0000
        /*0062*/ 	.short	0x0000
        /*0064*/ 	.byte	0x00, 0xf5, 0x21, 0x00


	//----- nvinfo : EIATTR_SPARSE_MMA_MASK
	.align		4
.L_19:
        /*0068*/ 	.byte	0x03, 0x50
        /*006a*/ 	.short	0x0000


	//----- nvinfo : EIATTR_MAXREG_COUNT
	.align		4
        /*006c*/ 	.byte	0x03, 0x1b
        /*006e*/ 	.short	0x00ff


	//----- nvinfo : EIATTR_NUM_BARRIERS
	.align		4
        /*0070*/ 	.byte	0x02, 0x4c
        /*0072*/ 	.byte	0x01
	.zero		1


	//----- nvinfo : EIATTR_MERCURY_ISA_VERSION
	.align		4
        /*0074*/ 	.byte	0x03, 0x5f
        /*0076*/ 	.short	0x0101


	//----- nvinfo : EIATTR_VRC_CTA_INIT_COUNT
	.align		4
        /*0078*/ 	.byte	0x02, 0x4a
	.zero		1
	.zero		1


	//----- nvinfo : EIATTR_EXIT_INSTR_OFFSETS
	.align		4
        /*007c*/ 	.byte	0x04, 0x1c
        /*007e*/ 	.short	(.L_21 - .L_20)


	//   ....[0]....
.L_20:
        /*0080*/ 	.word	0x000001a0


	//   ....[1]....
        /*0084*/ 	.word	0x00000cc0


	//----- nvinfo : EIATTR_CBANK_PARAM_SIZE
	.align		4
.L_21:
        /*0088*/ 	.byte	0x03, 0x19
        /*008a*/ 	.short	0x0024


	//----- nvinfo : EIATTR_PARAM_CBANK
	.align		4
        /*008c*/ 	.byte	0x04, 0x0a
        /*008e*/ 	.short	(.L_23 - .L_22)
	.align		4
.L_22:
        /*0090*/ 	.word	index@(.nv.constant0._Z15convolution_gpuPfS_S_iii)
        /*0094*/ 	.short	0x0380
        /*0096*/ 	.short	0x0024


	//----- nvinfo : EIATTR_SW_WAR
	.align		4
.L_23:
        /*0098*/ 	.byte	0x04, 0x36
        /*009a*/ 	.short	(.L_25 - .L_24)
.L_24:
        /*009c*/ 	.word	0x00000008
.L_25:


//--------------------- .nv.callgraph             --------------------------
	.section	.nv.callgraph,"",@"SHT_CUDA_CALLGRAPH"
	.align	4
	.sectionentsize	8
	.align		4
        /*0000*/ 	.word	0x00000000
	.align		4
        /*0004*/ 	.word	0xffffffff
	.align		4
        /*0008*/ 	.word	0x00000000
	.align		4
        /*000c*/ 	.word	0xfffffffe
	.align		4
        /*0010*/ 	.word	0x00000000
	.align		4
        /*0014*/ 	.word	0xfffffffd
	.align		4
        /*0018*/ 	.word	0x00000000
	.align		4
        /*001c*/ 	.word	0xfffffffc


//--------------------- .text._Z15convolution_gpuPfS_S_iii --------------------------
	.section	.text._Z15convolution_gpuPfS_S_iii,"ax",@progbits
	.align	128
        .global         _Z15convolution_gpuPfS_S_iii
        .type           _Z15convolution_gpuPfS_S_iii,@function
        .size           _Z15convolution_gpuPfS_S_iii,(.L_x_8 - _Z15convolution_gpuPfS_S_iii)
        .other          _Z15convolution_gpuPfS_S_iii,@"STO_CUDA_ENTRY STV_DEFAULT"
_Z15convolution_gpuPfS_S_iii:
.text._Z15convolution_gpuPfS_S_iii:
[----:B------:R-:W-:Y:S01]  /*0000*/  LDC R1, c[0x0][0x37c] ;  /* 0x0000df00ff017b82 */ /* 0x000fe20000000800 */
[----:B------:R-:W0:Y:S07]  /*0010*/  S2R R4, SR_TID.X ;  /* 0x0000000000047919 */ /* 0x000e2e0000002100 */
[----:B------:R-:W1:Y:S01]  /*0020*/  LDC R8, c[0x0][0x3a0] ;  /* 0x0000e800ff087b82 */ /* 0x000e620000000800 */
[----:B------:R-:W2:Y:S01]  /*0030*/  LDCU.64 UR8, c[0x0][0x358] ;  /* 0x00006b00ff0877ac */ /* 0x000ea20008000a00 */
[----:B------:R-:W3:Y:S06]  /*0040*/  LDCU UR5, c[0x0][0x398] ;  /* 0x00007300ff0577ac */ /* 0x000eec0008000800 */
[----:B------:R-:W4:Y:S01]  /*0050*/  S2UR UR10, SR_CTAID.X ;  /* 0x00000000000a79c3 */ /* 0x000f220000002500 */
[----:B------:R-:W3:Y:S01]  /*0060*/  LDCU UR4, c[0x0][0x39c] ;  /* 0x00007380ff0477ac */ /* 0x000ee20008000800 */
[----:B-1----:R-:W-:-:S05]  /*0070*/  IMAD R3, R8, R8, RZ ;  /* 0x0000000808037224 */ /* 0x002fca00078e02ff */
[----:B0-----:R-:W-:-:S13]  /*0080*/  ISETP.GE.U32.AND P0, PT, R4, R3, PT ;  /* 0x000000030400720c */ /* 0x001fda0003f06070 */
[----:B------:R-:W0:Y:S02]  /*0090*/  @!P0 LDC.64 R2, c[0x0][0x388] ;  /* 0x0000e200ff028b82 */ /* 0x000e240000000a00 */
[----:B0-----:R-:W-:-:S06]  /*00a0*/  @!P0 IMAD.WIDE.U32 R2, R4, 0x4, R2 ;  /* 0x0000000404028825 */ /* 0x001fcc00078e0002 */
[----:B--2---:R0:W2:Y:S01]  /*00b0*/  @!P0 LDG.E R2, desc[UR8][R2.64] ;  /* 0x0000000802028981 */ /* 0x0040a2000c1e1900 */
[----:B------:R-:W-:Y:S01]  /*00c0*/  @!P0 MOV R6, 0x400 ;  /* 0x0000040000068802 */ /* 0x000fe20000000f00 */
[----:B---3--:R-:W-:Y:S01]  /*00d0*/  UIMAD UR4, UR5, UR4, URZ ;  /* 0x00000004050472a4 */ /* 0x008fe2000f8e02ff */
[----:B------:R-:W-:Y:S01]  /*00e0*/  IADD3 R0, PT, PT, R8, -0x1, RZ ;  /* 0xffffffff08007810 */ /* 0x000fe20007ffe0ff */
[----:B------:R-:W0:Y:S03]  /*00f0*/  @!P0 S2R R7, SR_CgaCtaId ;  /* 0x0000000000078919 */ /* 0x000e260000008800 */
[----:B------:R-:W-:-:S04]  /*0100*/  LEA.HI R0, R0, R0, RZ, 0x1 ;  /* 0x0000000000007211 */ /* 0x000fc800078f08ff */
[----:B------:R-:W-:-:S04]  /*0110*/  SHF.R.S32.HI R5, RZ, 0x1, R0 ;  /* 0x00000001ff057819 */ /* 0x000fc80000011400 */
[C---:B----4-:R-:W-:Y:S02]  /*0120*/  IADD3 R0, PT, PT, R5.reuse, UR10, RZ ;  /* 0x0000000a05007c10 */ /* 0x050fe4000fffe0ff */
[----:B------:R-:W-:-:S05]  /*0130*/  IADD3 R5, PT, PT, R5, R4, RZ ;  /* 0x0000000405057210 */ /* 0x000fca0007ffe0ff */
[----:B------:R-:W-:-:S05]  /*0140*/  IMAD R0, R0, UR5, R5 ;  /* 0x0000000500007c24 */ /* 0x000fca000f8e0205 */
[----:B------:R-:W-:Y:S02]  /*0150*/  ISETP.GE.AND P1, PT, R0, UR4, PT ;  /* 0x0000000400007c0c */ /* 0x000fe4000bf26270 */
[----:B0-----:R-:W-:-:S05]  /*0160*/  @!P0 LEA R3, R7, R6, 0x18 ;  /* 0x0000000607038211 */ /* 0x001fca00078ec0ff */
[----:B------:R-:W-:-:S05]  /*0170*/  @!P0 IMAD R3, R4, 0x4, R3 ;  /* 0x0000000404038824 */ /* 0x000fca00078e0203 */
[----:B--2---:R0:W-:Y:S01]  /*0180*/  @!P0 STS [R3], R2 ;  /* 0x0000000203008388 */ /* 0x0041e20000000800 */
[----:B------:R-:W-:Y:S06]  /*0190*/  BAR.SYNC.DEFER_BLOCKING 0x0 ;  /* 0x0000000000007b1d */ /* 0x000fec0000010000 */
[----:B------:R-:W-:Y:S05]  /*01a0*/  @P1 EXIT ;  /* 0x000000000000194d */ /* 0x000fea0003800000 */
[----:B------:R-:W-:Y:S01]  /*01b0*/  ISETP.GE.AND P0, PT, R8, 0x1, PT ;  /* 0x000000010800780c */ /* 0x000fe20003f06270 */
[----:B------:R-:W-:-:S12]  /*01c0*/  HFMA2 R14, -RZ, RZ, 0, 0 ;  /* 0x00000000ff0e7431 */ /* 0x000fd800000001ff */
[----:B------:R-:W-:Y:S05]  /*01d0*/  @!P0 BRA `(.L_x_0) ;  /* 0x0000000800ac8947 */ /* 0x000fea0003800000 */
[----:B------:R-:W1:Y:S01]  /*01e0*/  LDCU.64 UR6, c[0x0][0x380] ;  /* 0x00007000ff0677ac */ /* 0x000e620008000a00 */
[C---:B------:R-:W-:Y:S01]  /*01f0*/  LOP3.LUT R22, R8.reuse, 0xf, RZ, 0xc0, !PT ;  /* 0x0000000f08167812 */ /* 0x040fe200078ec0ff */
[C---:B------:R-:W-:Y:S01]  /*0200*/  IMAD.SHL.U32 R6, R8.reuse, 0x4, RZ ;  /* 0x0000000408067824 */ /* 0x040fe200078e00ff */
[----:B------:R-:W-:Y:S01]  /*0210*/  LOP3.LUT R23, R8, 0x7, RZ, 0xc0, !PT ;  /* 0x0000000708177812 */ /* 0x000fe200078ec0ff */
[----:B------:R-:W-:Y:S01]  /*0220*/  UMOV UR4, URZ ;  /* 0x000000ff00047c82 */ /* 0x000fe20008000000 */
[----:B0-----:R-:W-:Y:S02]  /*0230*/  IADD3 R2, PT, PT, R22, -0x1, RZ ;  /* 0xffffffff16027810 */ /* 0x001fe40007ffe0ff */
[----:B------:R-:W-:Y:S02]  /*0240*/  IADD3 R3, PT, PT, R23, -0x1, RZ ;  /* 0xffffffff17037810 */ /* 0x000fe40007ffe0ff */
[----:B------:R-:W-:Y:S02]  /*0250*/  LOP3.LUT R5, R8, 0x7ffffff0, RZ, 0xc0, !PT ;  /* 0x7ffffff008057812 */ /* 0x000fe400078ec0ff */
[----:B------:R-:W-:-:S02]  /*0260*/  ISETP.GE.U32.AND P0, PT, R2, 0x7, PT ;  /* 0x000000070200780c */ /* 0x000fc40003f06070 */
[----:B------:R-:W-:Y:S02]  /*0270*/  ISETP.GE.U32.AND P1, PT, R3, 0x3, PT ;  /* 0x000000030300780c */ /* 0x000fe40003f26070 */
[----:B------:R-:W-:Y:S02]  /*0280*/  LOP3.LUT R24, R8, 0x3, RZ, 0xc0, !PT ;  /* 0x0000000308187812 */ /* 0x000fe400078ec0ff */
[----:B------:R-:W-:Y:S01]  /*0290*/  MOV R14, RZ ;  /* 0x000000ff000e7202 */ /* 0x000fe20000000f00 */
[----:B-1----:R-:W-:Y:S01]  /*02a0*/  UIADD3 UR5, UP0, UPT, UR6, 0x20, URZ ;  /* 0x0000002006057890 */ /* 0x002fe2000ff1e0ff */
[----:B------:R-:W-:-:S03]  /*02b0*/  IADD3 R7, PT, PT, -R5, RZ, RZ ;  /* 0x000000ff05077210 */ /* 0x000fc60007ffe1ff */
[----:B------:R-:W-:-:S12]  /*02c0*/  UIADD3.X UR6, UPT, UPT, URZ, UR7, URZ, UP0, !UPT ;  /* 0x00000007ff067290 */ /* 0x000fd800087fe4ff */
.L_x_6:
[----:B------:R-:W0:Y:S01]  /*02d0*/  LDC R8, c[0x0][0x3a0] ;  /* 0x0000e800ff087b82 */ /* 0x000e220000000800 */
[----:B------:R-:W-:Y:S01]  /*02e0*/  UIADD3 UR7, UPT, UPT, UR10, UR4, URZ ;  /* 0x000000040a077290 */ /* 0x000fe2000fffe0ff */
[----:B------:R-:W-:-:S06]  /*02f0*/  MOV R10, RZ ;  /* 0x000000ff000a7202 */ /* 0x000fcc0000000f00 */
[----:B------:R-:W1:Y:S01]  /*0300*/  LDC R9, c[0x0][0x398] ;  /* 0x0000e600ff097b82 */ /* 0x000e620000000800 */
[----:B0-----:R-:W-:Y:S01]  /*0310*/  ISETP.GE.U32.AND P2, PT, R8, 0x10, PT ;  /* 0x000000100800780c */ /* 0x001fe20003f46070 */
[----:B-1----:R-:W-:-:S12]  /*0320*/  IMAD R9, R9, UR7, R4 ;  /* 0x0000000709097c24 */ /* 0x002fd8000f8e0204 */
[----:B------:R-:W-:Y:S05]  /*0330*/  @!P2 BRA `(.L_x_1) ;  /* 0x000000040000a947 */ /* 0x000fea0003800000 */
[----:B------:R-:W0:Y:S01]  /*0340*/  S2R R3, SR_CgaCtaId ;  /* 0x0000000000037919 */ /* 0x000e220000008800 */
[----:B------:R-:W-:Y:S01]  /*0350*/  MOV R2, 0x400 ;  /* 0x0000040000027802 */ /* 0x000fe20000000f00 */
[----:B------:R-:W-:Y:S01]  /*0360*/  IMAD.MOV.U32 R11, RZ, RZ, R9 ;  /* 0x000000ffff0b7224 */ /* 0x000fe200078e0009 */
[----:B------:R-:W-:Y:S02]  /*0370*/  MOV R12, R7 ;  /* 0x00000007000c7202 */ /* 0x000fe40000000f00 */
[----:B0-----:R-:W-:-:S05]  /*0380*/  LEA R3, R3, R2, 0x18 ;  /* 0x0000000203037211 */ /* 0x001fca00078ec0ff */
[----:B------:R-:W-:-:S05]  /*0390*/  IMAD R10, R6, UR4, R3 ;  /* 0x00000004060a7c24 */ /* 0x000fca000f8e0203 */
[----:B------:R-:W-:-:S07]  /*03a0*/  IADD3 R10, PT, PT, R10, 0x20, RZ ;  /* 0x000000200a0a7810 */ /* 0x000fce0007ffe0ff */
.L_x_2:
[----:B------:R-:W-:Y:S01]  /*03b0*/  MOV R2, UR5 ;  /* 0x0000000500027c02 */ /* 0x000fe20008000f00 */
[----:B------:R-:W-:Y:S01]  /*03c0*/  IMAD.U32 R3, RZ, RZ, UR6 ;  /* 0x00000006ff037e24 */ /* 0x000fe2000f8e00ff */
[----:B------:R-:W0:Y:S03]  /*03d0*/  LDS R19, [R10+-0x20] ;  /* 0xffffe0000a137984 */ /* 0x000e260000000800 */
[----:B------:R-:W-:Y:S01]  /*03e0*/  IMAD.WIDE R2, R11, 0x4, R2 ;  /* 0x000000040b027825 */ /* 0x000fe200078e0202 */
[----:B------:R-:W1:Y:S04]  /*03f0*/  LDS R21, [R10+-0x1c] ;  /* 0xffffe4000a157984 */ /* 0x000e680000000800 */
[----:B------:R-:W0:Y:S04]  /*0400*/  LDG.E R15, desc[UR8][R2.64+-0x20] ;  /* 0xffffe008020f7981 */ /* 0x000e28000c1e1900 */
[----:B------:R-:W1:Y:S04]  /*0410*/  LDG.E R26, desc[UR8][R2.64+-0x1c] ;  /* 0xffffe408021a7981 */ /* 0x000e68000c1e1900 */
[----:B------:R-:W2:Y:S04]  /*0420*/  LDG.E R17, desc[UR8][R2.64+-0x18] ;  /* 0xffffe80802117981 */ /* 0x000ea8000c1e1900 */
[----:B------:R-:W3:Y:S04]  /*0430*/  LDG.E R18, desc[UR8][R2.64+-0x14] ;  /* 0xffffec0802127981 */ /* 0x000ee8000c1e1900 */
[----:B------:R-:W4:Y:S04]  /*0440*/  LDG.E R20, desc[UR8][R2.64+-0x10] ;  /* 0xfffff00802147981 */ /* 0x000f28000c1e1900 */
[----:B------:R-:W5:Y:S04]  /*0450*/  LDG.E R16, desc[UR8][R2.64+-0xc] ;  /* 0xfffff40802107981 */ /* 0x000f68000c1e1900 */
[----:B------:R-:W5:Y:S04]  /*0460*/  LDG.E R13, desc[UR8][R2.64+-0x8] ;  /* 0xfffff808020d7981 */ /* 0x000f68000c1e1900 */
[----:B------:R-:W2:Y:S04]  /*0470*/  LDS R25, [R10+-0x18] ;  /* 0xffffe8000a197984 */ /* 0x000ea80000000800 */
[----:B------:R-:W-:Y:S01]  /*0480*/  LDS R29, [R10+0x4] ;  /* 0x000004000a1d7984 */ /* 0x000fe20000000800 */
[----:B0-----:R-:W-:-:S03]  /*0490*/  FFMA R15, R15, R19, R14 ;  /* 0x000000130f0f7223 */ /* 0x001fc6000000000e */
[----:B------:R-:W5:Y:S01]  /*04a0*/  LDG.E R14, desc[UR8][R2.64+-0x4] ;  /* 0xfffffc08020e7981 */ /* 0x000f62000c1e1900 */
[----:B-1----:R-:W-:-:S03]  /*04b0*/  FFMA R26, R26, R21, R15 ;  /* 0x000000151a1a7223 */ /* 0x002fc6000000000f */
[----:B------:R-:W3:Y:S04]  /*04c0*/  LDS R19, [R10+-0x14] ;  /* 0xffffec000a137984 */ /* 0x000ee80000000800 */
[----:B------:R-:W5:Y:S01]  /*04d0*/  LDG.E R15, desc[UR8][R2.64] ;  /* 0x00000008020f7981 */ /* 0x000f62000c1e1900 */
[----:B--2---:R-:W-:-:S03]  /*04e0*/  FFMA R27, R17, R25, R26 ;  /* 0x00000019111b7223 */ /* 0x004fc6000000001a */
[----:B------:R-:W4:Y:S04]  /*04f0*/  LDS R21, [R10+-0x10] ;  /* 0xfffff0000a157984 */ /* 0x000f280000000800 */
[----:B------:R-:W5:Y:S04]  /*0500*/  LDS R25, [R10+-0xc] ;  /* 0xfffff4000a197984 */ /* 0x000f680000000800 */
[----:B------:R-:W2:Y:S01]  /*0510*/  LDG.E R17, desc[UR8][R2.64+0x4] ;  /* 0x0000040802117981 */ /* 0x000ea2000c1e1900 */
[----:B---3--:R-:W-:-:S03]  /*0520*/  FFMA R27, R18, R19, R27 ;  /* 0x00000013121b7223 */ /* 0x008fc6000000001b */
[----:B------:R-:W3:Y:S04]  /*0530*/  LDG.E R18, desc[UR8][R2.64+0x8] ;  /* 0x0000080802127981 */ /* 0x000ee8000c1e1900 */
[----:B------:R-:W3:Y:S01]  /*0540*/  LDG.E R19, desc[UR8][R2.64+0xc] ;  /* 0x00000c0802137981 */ /* 0x000ee2000c1e1900 */
[----:B----4-:R-:W-:-:S03]  /*0550*/  FFMA R27, R20, R21, R27 ;  /* 0x00000015141b7223 */ /* 0x010fc6000000001b */
[----:B------:R-:W4:Y:S04]  /*0560*/  LDG.E R21, desc[UR8][R2.64+0x10] ;  /* 0x0000100802157981 */ /* 0x000f28000c1e1900 */
[----:B------:R-:W4:Y:S01]  /*0570*/  LDG.E R20, desc[UR8][R2.64+0x14] ;  /* 0x0000140802147981 */ /* 0x000f22000c1e1900 */
[----:B-----5:R-:W-:-:S03]  /*0580*/  FFMA R26, R16, R25, R27 ;  /* 0x00000019101a7223 */ /* 0x020fc6000000001b */
[----:B------:R-:W5:Y:S04]  /*0590*/  LDG.E R16, desc[UR8][R2.64+0x18] ;  /* 0x0000180802107981 */ /* 0x000f68000c1e1900 */
[----:B------:R0:W5:Y:S01]  /*05a0*/  LDG.E R25, desc[UR8][R2.64+0x1c] ;  /* 0x00001c0802197981 */ /* 0x000162000c1e1900 */
[----:B------:R-:W-:Y:S02]  /*05b0*/  IADD3 R12, PT, PT, R12, 0x10, RZ ;  /* 0x000000100c0c7810 */ /* 0x000fe40007ffe0ff */
[----:B------:R-:W-:Y:S01]  /*05c0*/  IADD3 R11, PT, PT, R11, 0x10, RZ ;  /* 0x000000100b0b7810 */ /* 0x000fe20007ffe0ff */
[----:B------:R-:W1:Y:S01]  /*05d0*/  LDS R27, [R10+-0x8] ;  /* 0xfffff8000a1b7984 */ /* 0x000e620000000800 */
[----:B------:R-:W-:-:S03]  /*05e0*/  ISETP.NE.AND P2, PT, R12, RZ, PT ;  /* 0x000000ff0c00720c */ /* 0x000fc60003f45270 */
[----:B0-----:R-:W-:Y:S04]  /*05f0*/  LDS R3, [R10+0x18] ;  /* 0x000018000a037984 */ /* 0x001fe80000000800 */
[----:B------:R-:W-:Y:S01]  /*0600*/  LDS R2, [R10+0x1c] ;  /* 0x00001c000a027984 */ /* 0x000fe20000000800 */
[----:B-1----:R-:W-:-:S03]  /*0610*/  FFMA R13, R13, R27, R26 ;  /* 0x0000001b0d0d7223 */ /* 0x002fc6000000001a */
[----:B------:R-:W0:Y:S04]  /*0620*/  LDS R26, [R10+-0x4] ;  /* 0xfffffc000a1a7984 */ /* 0x000e280000000800 */
[----:B------:R-:W1:Y:S01]  /*0630*/  LDS R27, [R10] ;  /* 0x000000000a1b7984 */ /* 0x000e620000000800 */
[----:B0-----:R-:W-:-:S03]  /*0640*/  FFMA R14, R14, R26, R13 ;  /* 0x0000001a0e0e7223 */ /* 0x001fc6000000000d */
[----:B------:R-:W3:Y:S04]  /*0650*/  LDS R13, [R10+0x8] ;  /* 0x000008000a0d7984 */ /* 0x000ee80000000800 */
[----:B------:R-:W0:Y:S01]  /*0660*/  LDS R26, [R10+0xc] ;  /* 0x00000c000a1a7984 */ /* 0x000e220000000800 */
[----:B-1----:R-:W-:-:S03]  /*0670*/  FFMA R28, R15, R27, R14 ;  /* 0x0000001b0f1c7223 */ /* 0x002fc6000000000e */
[----:B------:R-:W4:Y:S04]  /*0680*/  LDS R14, [R10+0x10] ;  /* 0x000010000a0e7984 */ /* 0x000f280000000800 */
[----:B------:R1:W4:Y:S01]  /*0690*/  LDS R15, [R10+0x14] ;  /* 0x000014000a0f7984 */ /* 0x0003220000000800 */
[----:B--2---:R-:W-:Y:S01]  /*06a0*/  FFMA R17, R17, R29, R28 ;  /* 0x0000001d11117223 */ /* 0x004fe2000000001c */
[----:B-1----:R-:W-:-:S03]  /*06b0*/  IADD3 R10, PT, PT, R10, 0x40, RZ ;  /* 0x000000400a0a7810 */ /* 0x002fc60007ffe0ff */
[----:B---3--:R-:W-:-:S04]  /*06c0*/  FFMA R18, R18, R13, R17 ;  /* 0x0000000d12127223 */ /* 0x008fc80000000011 */
[----:B0-----:R-:W-:-:S04]  /*06d0*/  FFMA R18, R19, R26, R18 ;  /* 0x0000001a13127223 */ /* 0x001fc80000000012 */
[----:B----4-:R-:W-:-:S04]  /*06e0*/  FFMA R21, R21, R14, R18 ;  /* 0x0000000e15157223 */ /* 0x010fc80000000012 */
[----:B------:R-:W-:-:S04]  /*06f0*/  FFMA R15, R20, R15, R21 ;  /* 0x0000000f140f7223 */ /* 0x000fc80000000015 */
[----:B-----5:R-:W-:-:S04]  /*0700*/  FFMA R16, R16, R3, R15 ;  /* 0x0000000310107223 */ /* 0x020fc8000000000f */
[----:B------:R-:W-:Y:S01]  /*0710*/  FFMA R14, R25, R2, R16 ;  /* 0x00000002190e7223 */ /* 0x000fe20000000010 */
[----:B------:R-:W-:Y:S06]  /*0720*/  @P2 BRA `(.L_x_2) ;  /* 0xfffffffc00202947 */ /* 0x000fec000383ffff */
[----:B------:R-:W-:-:S07]  /*0730*/  IMAD.MOV.U32 R10, RZ, RZ, R5 ;  /* 0x000000ffff0a7224 */ /* 0x000fce00078e0005 */
.L_x_1:
[----:B------:R-:W-:-:S13]  /*0740*/  ISETP.NE.AND P2, PT, R22, RZ, PT ;  /* 0x000000ff1600720c */ /* 0x000fda0003f45270 */
[----:B------:R-:W-:Y:S05]  /*0750*/  @!P2 BRA `(.L_x_3) ;  /* 0x000000040040a947 */ /* 0x000fea0003800000 */
[----:B------:R-:W-:Y:S01]  /*0760*/  ISETP.NE.AND P2, PT, R23, RZ, PT ;  /* 0x000000ff1700720c */ /* 0x000fe20003f45270 */
[----:B------:R-:W-:-:S12]  /*0770*/  @!P0 BRA `(.L_x_4) ;  /* 0x0000000000848947 */ /* 0x000fd80003800000 */
[----:B------:R-:W0:Y:S01]  /*0780*/  LDC.64 R2, c[0x0][0x380] ;  /* 0x0000e000ff027b82 */ /* 0x000e220000000a00 */
[----:B------:R-:W-:-:S05]  /*0790*/  IADD3 R11, PT, PT, R9, R10, RZ ;  /* 0x0000000a090b7210 */ /* 0x000fca0007ffe0ff */
[----:B0-----:R-:W-:-:S05]  /*07a0*/  IMAD.WIDE R2, R11, 0x4, R2 ;  /* 0x000000040b027825 */ /* 0x001fca00078e0202 */
[----:B------:R-:W2:Y:S04]  /*07b0*/  LDG.E R25, desc[UR8][R2.64] ;  /* 0x0000000802197981 */ /* 0x000ea8000c1e1900 */
[----:B------:R-:W3:Y:S04]  /*07c0*/  LDG.E R17, desc[UR8][R2.64+0x4] ;  /* 0x0000040802117981 */ /* 0x000ee8000c1e1900 */
[----:B------:R-:W4:Y:S04]  /*07d0*/  LDG.E R16, desc[UR8][R2.64+0x8] ;  /* 0x0000080802107981 */ /* 0x000f28000c1e1900 */
[----:B------:R-:W5:Y:S04]  /*07e0*/  LDG.E R15, desc[UR8][R2.64+0xc] ;  /* 0x00000c08020f7981 */ /* 0x000f68000c1e1900 */
[----:B------:R-:W5:Y:S04]  /*07f0*/  LDG.E R13, desc[UR8][R2.64+0x10] ;  /* 0x00001008020d7981 */ /* 0x000f68000c1e1900 */
[----:B------:R-:W5:Y:S04]  /*0800*/  LDG.E R12, desc[UR8][R2.64+0x14] ;  /* 0x00001408020c7981 */ /* 0x000f68000c1e1900 */
[----:B------:R-:W5:Y:S04]  /*0810*/  LDG.E R11, desc[UR8][R2.64+0x18] ;  /* 0x00001808020b7981 */ /* 0x000f68000c1e1900 */
[----:B------:R0:W5:Y:S01]  /*0820*/  LDG.E R18, desc[UR8][R2.64+0x1c] ;  /* 0x00001c0802127981 */ /* 0x000162000c1e1900 */
[----:B------:R-:W-:Y:S01]  /*0830*/  MOV R19, 0x400 ;  /* 0x0000040000137802 */ /* 0x000fe20000000f00 */
[----:B------:R-:W-:Y:S01]  /*0840*/  IMAD R21, R8, UR4, R10 ;  /* 0x0000000408157c24 */ /* 0x000fe2000f8e020a */
[----:B------:R-:W-:Y:S01]  /*0850*/  IADD3 R10, PT, PT, R10, 0x8, RZ ;  /* 0x000000080a0a7810 */ /* 0x000fe20007ffe0ff */
[----:B------:R-:W1:Y:S02]  /*0860*/  S2R R20, SR_CgaCtaId ;  /* 0x0000000000147919 */ /* 0x000e640000008800 */
[----:B-1----:R-:W-:-:S04]  /*0870*/  LEA R20, R20, R19, 0x18 ;  /* 0x0000001314147211 */ /* 0x002fc800078ec0ff */
[----:B------:R-:W-:-:S05]  /*0880*/  LEA R21, R21, R20, 0x2 ;  /* 0x0000001415157211 */ /* 0x000fca00078e10ff */
[----:B------:R-:W2:Y:S04]  /*0890*/  LDS R26, [R21] ;  /* 0x00000000151a7984 */ /* 0x000ea80000000800 */
[----:B------:R-:W3:Y:S04]  /*08a0*/  LDS R27, [R21+0x4] ;  /* 0x00000400151b7984 */ /* 0x000ee80000000800 */
[----:B------:R-:W4:Y:S04]  /*08b0*/  LDS R19, [R21+0x8] ;  /* 0x0000080015137984 */ /* 0x000f280000000800 */
[----:B------:R-:W5:Y:S04]  /*08c0*/  LDS R20, [R21+0xc] ;  /* 0x00000c0015147984 */ /* 0x000f680000000800 */
[----:B0-----:R-:W0:Y:S04]  /*08d0*/  LDS R2, [R21+0x10] ;  /* 0x0000100015027984 */ /* 0x001e280000000800 */
[----:B------:R-:W1:Y:S01]  /*08e0*/  LDS R3, [R21+0x14] ;  /* 0x0000140015037984 */ /* 0x000e620000000800 */
[----:B--2---:R-:W-:-:S03]  /*08f0*/  FFMA R26, R25, R26, R14 ;  /* 0x0000001a191a7223 */ /* 0x004fc6000000000e */
[----:B------:R-:W2:Y:S01]  /*0900*/  LDS R14, [R21+0x18] ;  /* 0x00001800150e7984 */ /* 0x000ea20000000800 */
[----:B---3--:R-:W-:-:S03]  /*0910*/  FFMA R17, R17, R27, R26 ;  /* 0x0000001b11117223 */ /* 0x008fc6000000001a */
[----:B------:R-:W3:Y:S01]  /*0920*/  LDS R25, [R21+0x1c] ;  /* 0x00001c0015197984 */ /* 0x000ee20000000800 */
[----:B----4-:R-:W-:-:S04]  /*0930*/  FFMA R16, R16, R19, R17 ;  /* 0x0000001310107223 */ /* 0x010fc80000000011 */
[----:B-----5:R-:W-:-:S04]  /*0940*/  FFMA R16, R15, R20, R16 ;  /* 0x000000140f107223 */ /* 0x020fc80000000010 */
[----:B0-----:R-:W-:-:S04]  /*0950*/  FFMA R13, R13, R2, R16 ;  /* 0x000000020d0d7223 */ /* 0x001fc80000000010 */
[----:B-1----:R-:W-:-:S04]  /*0960*/  FFMA R12, R12, R3, R13 ;  /* 0x000000030c0c7223 */ /* 0x002fc8000000000d */
[----:B--2---:R-:W-:-:S04]  /*0970*/  FFMA R11, R11, R14, R12 ;  /* 0x0000000e0b0b7223 */ /* 0x004fc8000000000c */
[----:B---3--:R-:W-:-:S07]  /*0980*/  FFMA R14, R18, R25, R11 ;  /* 0x00000019120e7223 */ /* 0x008fce000000000b */
.L_x_4:
[----:B------:R-:W-:Y:S05]  /*0990*/  @!P2 BRA `(.L_x_3) ;  /* 0x0000000000b0a947 */ /* 0x000fea0003800000 */
[----:B------:R-:W-:Y:S01]  /*09a0*/  ISETP.NE.AND P2, PT, R24, RZ, PT ;  /* 0x000000ff1800720c */ /* 0x000fe20003f45270 */
[----:B------:R-:W-:-:S12]  /*09b0*/  @!P1 BRA `(.L_x_5) ;  /* 0x0000000000549947 */ /* 0x000fd80003800000 */
[----:B------:R-:W0:Y:S01]  /*09c0*/  LDC.64 R2, c[0x0][0x380] ;  /* 0x0000e000ff027b82 */ /* 0x000e220000000a00 */
[----:B------:R-:W-:-:S04]  /*09d0*/  IMAD.IADD R11, R9, 0x1, R10 ;  /* 0x00000001090b7824 */ /* 0x000fc800078e020a */
[----:B0-----:R-:W-:-:S05]  /*09e0*/  IMAD.WIDE R2, R11, 0x4, R2 ;  /* 0x000000040b027825 */ /* 0x001fca00078e0202 */
[----:B------:R-:W2:Y:S04]  /*09f0*/  LDG.E R11, desc[UR8][R2.64] ;  /* 0x00000008020b7981 */ /* 0x000ea8000c1e1900 */
[----:B------:R-:W3:Y:S04]  /*0a00*/  LDG.E R18, desc[UR8][R2.64+0x4] ;  /* 0x0000040802127981 */ /* 0x000ee8000c1e1900 */
[----:B------:R-:W4:Y:S04]  /*0a10*/  LDG.E R20, desc[UR8][R2.64+0x8] ;  /* 0x0000080802147981 */ /* 0x000f28000c1e1900 */
[----:B------:R-:W5:Y:S01]  /*0a20*/  LDG.E R26, desc[UR8][R2.64+0xc] ;  /* 0x00000c08021a7981 */ /* 0x000f62000c1e1900 */
[----:B------:R-:W-:Y:S01]  /*0a30*/  MOV R13, 0x400 ;  /* 0x00000400000d7802 */ /* 0x000fe20000000f00 */
[----:B------:R-:W-:Y:S01]  /*0a40*/  IMAD R12, R8, UR4, R10 ;  /* 0x00000004080c7c24 */ /* 0x000fe2000f8e020a */
[----:B------:R-:W-:Y:S01]  /*0a50*/  IADD3 R10, PT, PT, R10, 0x4, RZ ;  /* 0x000000040a0a7810 */ /* 0x000fe20007ffe0ff */
[----:B------:R-:W0:Y:S02]  /*0a60*/  S2R R16, SR_CgaCtaId ;  /* 0x0000000000107919 */ /* 0x000e240000008800 */
[----:B0-----:R-:W-:-:S04]  /*0a70*/  LEA R13, R16, R13, 0x18 ;  /* 0x0000000d100d7211 */ /* 0x001fc800078ec0ff */
[----:B------:R-:W-:-:S05]  /*0a80*/  LEA R12, R12, R13, 0x2 ;  /* 0x0000000d0c0c7211 */ /* 0x000fca00078e10ff */
[----:B------:R-:W2:Y:S04]  /*0a90*/  LDS R13, [R12] ;  /* 0x000000000c0d7984 */ /* 0x000ea80000000800 */
[----:B------:R-:W3:Y:S04]  /*0aa0*/  LDS R15, [R12+0x4] ;  /* 0x000004000c0f7984 */ /* 0x000ee80000000800 */
[----:B------:R-:W4:Y:S04]  /*0ab0*/  LDS R16, [R12+0x8] ;  /* 0x000008000c107984 */ /* 0x000f280000000800 */
[----:B------:R-:W5:Y:S01]  /*0ac0*/  LDS R17, [R12+0xc] ;  /* 0x00000c000c117984 */ /* 0x000f620000000800 */
[----:B--2---:R-:W-:-:S04]  /*0ad0*/  FFMA R11, R11, R13, R14 ;  /* 0x0000000d0b0b7223 */ /* 0x004fc8000000000e */
[----:B---3--:R-:W-:-:S04]  /*0ae0*/  FFMA R11, R18, R15, R11 ;  /* 0x0000000f120b7223 */ /* 0x008fc8000000000b */
[----:B----4-:R-:W-:-:S04]  /*0af0*/  FFMA R11, R20, R16, R11 ;  /* 0x00000010140b7223 */ /* 0x010fc8000000000b */
[----:B-----5:R-:W-:-:S07]  /*0b00*/  FFMA R14, R26, R17, R11 ;  /* 0x000000111a0e7223 */ /* 0x020fce000000000b */
.L_x_5:
[----:B------:R-:W-:Y:S05]  /*0b10*/  @!P2 BRA `(.L_x_3) ;  /* 0x000000000050a947 */ /* 0x000fea0003800000 */
[----:B------:R-:W0:Y:S01]  /*0b20*/  LDC.64 R2, c[0x0][0x380] ;  /* 0x0000e000ff027b82 */ /* 0x000e220000000a00 */
[----:B------:R-:W-:-:S05]  /*0b30*/  IADD3 R9, PT, PT, R9, R10, RZ ;  /* 0x0000000a09097210 */ /* 0x000fca0007ffe0ff */
[----:B0-----:R-:W-:-:S05]  /*0b40*/  IMAD.WIDE R2, R9, 0x4, R2 ;  /* 0x0000000409027825 */ /* 0x001fca00078e0202 */
[----:B------:R-:W2:Y:S01]  /*0b50*/  LDG.E R9, desc[UR8][R2.64] ;  /* 0x0000000802097981 */ /* 0x000ea2000c1e1900 */
[----:B------:R-:W-:Y:S01]  /*0b60*/  MOV R11, 0x400 ;  /* 0x00000400000b7802 */ /* 0x000fe20000000f00 */
[----:B------:R-:W-:Y:S01]  /*0b70*/  IMAD R10, R8, UR4, R10 ;  /* 0x00000004080a7c24 */ /* 0x000fe2000f8e020a */
[----:B------:R-:W-:Y:S01]  /*0b80*/  ISETP.NE.AND P2, PT, R24, 0x1, PT ;  /* 0x000000011800780c */ /* 0x000fe20003f45270 */
[----:B------:R-:W0:Y:S02]  /*0b90*/  S2R R12, SR_CgaCtaId ;  /* 0x00000000000c7919 */ /* 0x000e240000008800 */
[----:B0-----:R-:W-:-:S04]  /*0ba0*/  LEA R11, R12, R11, 0x18 ;  /* 0x0000000b0c0b7211 */ /* 0x001fc800078ec0ff */
[----:B------:R-:W-:-:S05]  /*0bb0*/  LEA R13, R10, R11, 0x2 ;  /* 0x0000000b0a0d7211 */ /* 0x000fca00078e10ff */
[----:B------:R-:W2:Y:S02]  /*0bc0*/  LDS R10, [R13] ;  /* 0x000000000d0a7984 */ /* 0x000ea40000000800 */
[----:B--2---:R-:W-:Y:S01]  /*0bd0*/  FFMA R14, R9, R10, R14 ;  /* 0x0000000a090e7223 */ /* 0x004fe2000000000e */
[----:B------:R-:W-:Y:S06]  /*0be0*/  @!P2 BRA `(.L_x_3) ;  /* 0x00000000001ca947 */ /* 0x000fec0003800000 */
[----:B------:R-:W-:Y:S01]  /*0bf0*/  ISETP.NE.AND P2, PT, R24, 0x2, PT ;  /* 0x000000021800780c */ /* 0x000fe20003f45270 */
[----:B------:R-:W2:Y:S04]  /*0c00*/  LDG.E R9, desc[UR8][R2.64+0x4] ;  /* 0x0000040802097981 */ /* 0x000ea8000c1e1900 */
[----:B------:R-:W2:Y:S08]  /*0c10*/  LDS R10, [R13+0x4] ;  /* 0x000004000d0a7984 */ /* 0x000eb00000000800 */
[----:B------:R-:W3:Y:S04]  /*0c20*/  @P2 LDG.E R11, desc[UR8][R2.64+0x8] ;  /* 0x00000808020b2981 */ /* 0x000ee8000c1e1900 */
[----:B------:R-:W3:Y:S01]  /*0c30*/  @P2 LDS R12, [R13+0x8] ;  /* 0x000008000d0c2984 */ /* 0x000ee20000000800 */
[----:B--2---:R-:W-:-:S04]  /*0c40*/  FFMA R14, R9, R10, R14 ;  /* 0x0000000a090e7223 */ /* 0x004fc8000000000e */
[----:B---3--:R-:W-:-:S07]  /*0c50*/  @P2 FFMA R14, R11, R12, R14 ;  /* 0x0000000c0b0e2223 */ /* 0x008fce000000000e */
.L_x_3:
[----:B------:R-:W-:-:S06]  /*0c60*/  UIADD3 UR4, UPT, UPT, UR4, 0x1, URZ ;  /* 0x0000000104047890 */ /* 0x000fcc000fffe0ff */
[----:B------:R-:W-:-:S13]  /*0c70*/  ISETP.NE.AND P2, PT, R8, UR4, PT ;  /* 0x0000000408007c0c */ /* 0x000fda000bf45270 */
[----:B------:R-:W-:Y:S05]  /*0c80*/  @P2 BRA `(.L_x_6) ;  /* 0xfffffff400902947 */ /* 0x000fea000383ffff */
.L_x_0:
[----:B0-----:R-:W0:Y:S02]  /*0c90*/  LDC.64 R2, c[0x0][0x390] ;  /* 0x0000e400ff027b82 */ /* 0x001e240000000a00 */
[----:B0-----:R-:W-:-:S05]  /*0ca0*/  IMAD.WIDE R2, R0, 0x4, R2 ;  /* 0x0000000400027825 */ /* 0x001fca00078e0202 */
[----:B------:R-:W-:Y:S01]  /*0cb0*/  STG.E desc[UR8][R2.64], R14 ;  /* 0x0000000e02007986 */ /* 0x000fe2000c101908 */
[----:B------:R-:W-:Y:S05]  /*0cc0*/  EXIT ;  /* 0x000000000000794d */ /* 0x000fea0003800000 */
.L_x_7:
[----:B------:R-:W-:-:S00]  /*0cd0*/  BRA `(.L_x_7) ;  /* 0xfffffffc00fc7947 */ /* 0x000fc0000383ffff */
[----:B------:R-:W-:-:S00]  /*0ce0*/  NOP ;  /* 0x0000000000007918 */ /* 0x000fc00000000000 */
        /* <DEDUP_REMOVED lines=9> */
.L_x_8:


//--------------------- .nv.shared._Z15convolution_gpuPfS_S_iii --------------------------
	.section	.nv.shared._Z15convolution_gpuPfS_S_iii,"aw",@nobits
	.sectionflags	@""
	.align	16
	.zero		1024


//--------------------- .nv.shared.reserved.0     --------------------------
	.section	.nv.shared.reserved.0,"aw",@nobits
	.weak		__nv_reservedSMEM_offset_0_alias
	.size		__nv_reservedSMEM_offset_0_alias, 0, 64
	.other		__nv_reservedSMEM_offset_0_alias,@"STO_CUDA_RESERVED_SHARED STV_DEFAULT"
__nv_reservedSMEM_offset_0_alias:
	.zero		0
	.zero		64


//--------------------- .nv.constant0._Z15convolution_gpuPfS_S_iii --------------------------
	.section	.nv.constant0._Z15convolution_gpuPfS_S_iii,"a",@progbits
	.sectionflags	@""
	.align	4
.nv.constant0._Z15convolution_gpuPfS_S_iii:
	.zero		932


//--------------------- SYMBOLS --------------------------

	.type		.nv.reservedSmem.offset0,@object
	.size		.nv.reservedSmem.offset0,0x4
	.type		.nv.reservedSmem.cap,@object
	.size		.nv.reservedSmem.cap,0x4
